//
// Generated by NVIDIA NVVM Compiler
//
// Compiler Build ID: CL-36424714
// Cuda compilation tools, release 13.0, V13.0.88
// Based on NVVM 20.0.0
//

.version 9.0
.target sm_100
.address_size 64

	// .globl	_Z13dotProdKernelPfPKfS1_i

.visible .entry _Z13dotProdKernelPfPKfS1_i(
	.param .u64 .ptr .align 1 _Z13dotProdKernelPfPKfS1_i_param_0,
	.param .u64 .ptr .align 1 _Z13dotProdKernelPfPKfS1_i_param_1,
	.param .u64 .ptr .align 1 _Z13dotProdKernelPfPKfS1_i_param_2,
	.param .u32 _Z13dotProdKernelPfPKfS1_i_param_3
)
{
	.reg .pred 	%p<3>;
	.reg .b32 	%r<11>;
	.reg .b32 	%f<10>;
	.reg .b64 	%rd<12>;

	ld.param.u64 	%rd3, [_Z13dotProdKernelPfPKfS1_i_param_0];
	ld.param.u64 	%rd4, [_Z13dotProdKernelPfPKfS1_i_param_1];
	ld.param.u64 	%rd5, [_Z13dotProdKernelPfPKfS1_i_param_2];
	ld.param.u32 	%r6, [_Z13dotProdKernelPfPKfS1_i_param_3];
	mov.u32 	%r1, %ntid.x;
	mov.u32 	%r7, %ctaid.x;
	mov.u32 	%r8, %tid.x;
	mad.lo.s32 	%r2, %r1, %r7, %r8;
	setp.ge.u32 	%p1, %r2, %r6;
	mov.f32 	%f9, 0f00000000;
	@%p1 bra 	$L__BB0_3;
	mov.u32 	%r9, %nctaid.x;
	mul.lo.s32 	%r3, %r9, %r1;
	cvta.to.global.u64 	%rd1, %rd4;
	cvta.to.global.u64 	%rd2, %rd5;
	mov.f32 	%f9, 0f00000000;
	mov.u32 	%r10, %r2;
$L__BB0_2:
	mul.wide.u32 	%rd6, %r10, 4;
	add.s64 	%rd7, %rd1, %rd6;
	ld.global.f32 	%f6, [%rd7];
	add.s64 	%rd8, %rd2, %rd6;
	ld.global.f32 	%f7, [%rd8];
	fma.rn.f32 	%f9, %f6, %f7, %f9;
	add.s32 	%r10, %r10, %r3;
	setp.lt.u32 	%p2, %r10, %r6;
	@%p2 bra 	$L__BB0_2;
$L__BB0_3:
	cvta.to.global.u64 	%rd9, %rd3;
	mul.wide.u32 	%rd10, %r2, 4;
	add.s64 	%rd11, %rd9, %rd10;
	st.global.f32 	[%rd11], %f9;
	ret;

}


// ===== COMPILED SASS (sm_100) =====

	.target	sm_100

	.elftype	@"ET_EXEC"


//--------------------- .note.nv.tkinfo           --------------------------
	.section	.note.nv.tkinfo,"",@"SHT_NOTE"
	.sectionflags	@"SHF_NOTE_NV_TKINFO"
	.tkinfo
        /*0018*/ 	.word	0x00000002
        /*0030*/ 	.string	""
        /*0030*/ 	.string	"ptxas"
        /*0030*/ 	.string	"Cuda compilation tools, release 13.0, V13.0.88"
        /*0030*/ 	.string	"Build cuda_13.0.r13.0/compiler.36424714_0"
        /*0030*/ 	.string	"-arch sm_100 -m 64 "



//--------------------- .note.nv.cuinfo           --------------------------
	.section	.note.nv.cuinfo,"",@"SHT_NOTE"
	.sectionflags	@"SHF_NOTE_NV_CUINFO"
        /*0018*/ 	.short	0x0002
        /*001a*/ 	.short	0x0064
        /*001c*/ 	.short	0x0082
	.zero		2


//--------------------- .nv.info                  --------------------------
	.section	.nv.info,"",@"SHT_CUDA_INFO"
	.align	4


	//----- nvinfo : EIATTR_REGCOUNT
	.align		4
        /*0000*/ 	.byte	0x04, 0x2f
        /*0002*/ 	.short	(.L_1 - .L_0)
	.align		4
.L_0:
        /*0004*/ 	.word	index@(_Z13dotProdKernelPfPKfS1_i)
        /*0008*/ 	.word	0x00000012


	//----- nvinfo : EIATTR_FRAME_SIZE
	.align		4
.L_1:
        /*000c*/ 	.byte	0x04, 0x11
        /*000e*/ 	.short	(.L_3 - .L_2)
	.align		4
.L_2:
        /*0010*/ 	.word	index@(_Z13dotProdKernelPfPKfS1_i)
        /*0014*/ 	.word	0x00000000


	//----- nvinfo : EIATTR_MIN_STACK_SIZE
	.align		4
.L_3:
        /*0018*/ 	.byte	0x04, 0x12
        /*001a*/ 	.short	(.L_5 - .L_4)
	.align		4
.L_4:
        /*001c*/ 	.word	index@(_Z13dotProdKernelPfPKfS1_i)
        /*0020*/ 	.word	0x00000000
.L_5:


//--------------------- .nv.compat                --------------------------
	.section	.nv.compat,"",@"SHT_CUDA_COMPAT_INFO"
	.align	4
        /*0000*/ 	.byte	0x02, 0x09, 0x00, 0x00, 0x02, 0x02, 0x01, 0x00, 0x02, 0x05, 0x05, 0x00, 0x03, 0x07, 0x01, 0x01
        /*0010*/ 	.byte	0x02, 0x03, 0x00, 0x00, 0x02, 0x06, 0x01, 0x00, 0x04, 0x0b, 0x08, 0x00, 0x09, 0x00, 0x00, 0x00
        /*0020*/ 	.byte	0x00, 0x00, 0x00, 0x00


//--------------------- .nv.info._Z13dotProdKernelPfPKfS1_i --------------------------
	.section	.nv.info._Z13dotProdKernelPfPKfS1_i,"",@"SHT_CUDA_INFO"
	.sectionflags	@""
	.align	4


	//----- nvinfo : EIATTR_CUDA_API_VERSION
	.align		4
        /*0000*/ 	.byte	0x04, 0x37
        /*0002*/ 	.short	(.L_7 - .L_6)
.L_6:
        /*0004*/ 	.word	0x00000082


	//----- nvinfo : EIATTR_KPARAM_INFO
	.align		4
.L_7:
        /*0008*/ 	.byte	0x04, 0x17
        /*000a*/ 	.short	(.L_9 - .L_8)
.L_8:
        /*000c*/ 	.word	0x00000000
        /*0010*/ 	.short	0x0003
        /*0012*/ 	.short	0x0018
        /*0014*/ 	.byte	0x00, 0xf0, 0x11, 0x00


	//----- nvinfo : EIATTR_KPARAM_INFO
	.align		4
.L_9:
        /*0018*/ 	.byte	0x04, 0x17
        /*001a*/ 	.short	(.L_11 - .L_10)
.L_10:
        /*001c*/ 	.word	0x00000000
        /*0020*/ 	.short	0x0002
        /*0022*/ 	.short	0x0010
        /*0024*/ 	.byte	0x00, 0xf5, 0x21, 0x00


	//----- nvinfo : EIATTR_KPARAM_INFO
	.align		4
.L_11:
        /*0028*/ 	.byte	0x04, 0x17
        /*002a*/ 	.short	(.L_13 - .L_12)
.L_12:
        /*002c*/ 	.word	0x00000000
        /*0030*/ 	.short	0x0001
        /*0032*/ 	.short	0x0008
        /*0034*/ 	.byte	0x00, 0xf5, 0x21, 0x00


	//----- nvinfo : EIATTR_KPARAM_INFO
	.align		4
.L_13:
        /*0038*/ 	.byte	0x04, 0x17
        /*003a*/ 	.short	(.L_15 - .L_14)
.L_14:
        /*003c*/ 	.word	0x00000000
        /*0040*/ 	.short	0x0000
        /*0042*/ 	.short	0x0000
        /*0044*/ 	.byte	0x00, 0xf5, 0x21, 0x00


	//----- nvinfo : EIATTR_SPARSE_MMA_MASK
	.align		4
.L_15:
        /*0048*/ 	.byte	0x03, 0x50
        /*004a*/ 	.short	0x0000


	//----- nvinfo : EIATTR_MAXREG_COUNT
	.align		4
        /*004c*/ 	.byte	0x03, 0x1b
        /*004e*/ 	.short	0x00ff


	//----- nvinfo : EIATTR_MERCURY_ISA_VERSION
	.align		4
        /*0050*/ 	.byte	0x03, 0x5f
        /*0052*/ 	.short	0x0101


	//----- nvinfo : EIATTR_VRC_CTA_INIT_COUNT
	.align		4
        /*0054*/ 	.byte	0x02, 0x4a
	.zero		1
	.zero		1


	//----- nvinfo : EIATTR_EXIT_INSTR_OFFSETS
	.align		4
        /*0058*/ 	.byte	0x04, 0x1c
        /*005a*/ 	.short	(.L_17 - .L_16)


	//   ....[0]....
.L_16:
        /*005c*/ 	.word	0x000001d0


	//----- nvinfo : EIATTR_CRS_STACK_SIZE
	.align		4
.L_17:
        /*0060*/ 	.byte	0x04, 0x1e
        /*0062*/ 	.short	(.L_19 - .L_18)
.L_18:
        /*0064*/ 	.word	0x00000000


	//----- nvinfo : EIATTR_CBANK_PARAM_SIZE
	.align		4
.L_19:
        /*0068*/ 	.byte	0x03, 0x19
        /*006a*/ 	.short	0x001c


	//----- nvinfo : EIATTR_PARAM_CBANK
	.align		4
        /*006c*/ 	.byte	0x04, 0x0a
        /*006e*/ 	.short	(.L_21 - .L_20)
	.align		4
.L_20:
        /*0070*/ 	.word	index@(.nv.constant0._Z13dotProdKernelPfPKfS1_i)
        /*0074*/ 	.short	0x0380
        /*0076*/ 	.short	0x001c


	//----- nvinfo : EIATTR_SW_WAR
	.align		4
.L_21:
        /*0078*/ 	.byte	0x04, 0x36
        /*007a*/ 	.short	(.L_23 - .L_22)
.L_22:
        /*007c*/ 	.word	0x00000008
.L_23:


//--------------------- .nv.callgraph             --------------------------
	.section	.nv.callgraph,"",@"SHT_CUDA_CALLGRAPH"
	.align	4
	.sectionentsize	8
	.align		4
        /*0000*/ 	.word	0x00000000
	.align		4
        /*0004*/ 	.word	0xffffffff
	.align		4
        /*0008*/ 	.word	0x00000000
	.align		4
        /*000c*/ 	.word	0xfffffffe
	.align		4
        /*0010*/ 	.word	0x00000000
	.align		4
        /*0014*/ 	.word	0xfffffffd
	.align		4
        /*0018*/ 	.word	0x00000000
	.align		4
        /*001c*/ 	.word	0xfffffffc


//--------------------- .text._Z13dotProdKernelPfPKfS1_i --------------------------
	.section	.text._Z13dotProdKernelPfPKfS1_i,"ax",@progbits
	.align	128
        .global         _Z13dotProdKernelPfPKfS1_i
        .type           _Z13dotProdKernelPfPKfS1_i,@function
        .size           _Z13dotProdKernelPfPKfS1_i,(.L_x_4 - _Z13dotProdKernelPfPKfS1_i)
        .other          _Z13dotProdKernelPfPKfS1_i,@"STO_CUDA_ENTRY STV_DEFAULT"
_Z13dotProdKernelPfPKfS1_i:
.text._Z13dotProdKernelPfPKfS1_i:
[----:B------:R-:W-:Y:S01]  /*0000*/  LDC R1, c[0x0][0x37c] ;  /* 0x0000df00ff017b82 */ /* 0x000fe20000000800 */
[----:B------:R-:W0:Y:S01]  /*0010*/  S2R R3, SR_CTAID.X ;  /* 0x0000000000037919 */ /* 0x000e220000002500 */
[----:B------:R-:W0:Y:S06]  /*0020*/  LDCU UR6, c[0x0][0x360] ;  /* 0x00006c00ff0677ac */ /* 0x000e2c0008000800 */
[----:B------:R-:W1:Y:S01]  /*0030*/  LDC.64 R6, c[0x0][0x380] ;  /* 0x0000e000ff067b82 */ /* 0x000e620000000a00 */
[----:B------:R-:W-:Y:S01]  /*0040*/  BSSY.RECONVERGENT B0, `(.L_x_0) ;  /* 0x0000017000007945 */ /* 0x000fe20003800200 */
[----:B------:R-:W0:Y:S01]  /*0050*/  S2R R0, SR_TID.X ;  /* 0x0000000000007919 */ /* 0x000e220000002100 */
[----:B------:R-:W2:Y:S01]  /*0060*/  LDCU UR7, c[0x0][0x398] ;  /* 0x00007300ff0777ac */ /* 0x000ea20008000800 */
[----:B------:R-:W-:Y:S01]  /*0070*/  HFMA2 R13, -RZ, RZ, 0, 0 ;  /* 0x00000000ff0d7431 */ /* 0x000fe200000001ff */
[----:B------:R-:W3:Y:S01]  /*0080*/  LDCU.64 UR4, c[0x0][0x358] ;  /* 0x00006b00ff0477ac */ /* 0x000ee20008000a00 */
[----:B0-----:R-:W-:-:S04]  /*0090*/  IMAD R3, R3, UR6, R0 ;  /* 0x0000000603037c24 */ /* 0x001fc8000f8e0200 */
[C---:B-1----:R-:W-:Y:S01]  /*00a0*/  IMAD.WIDE.U32 R6, R3.reuse, 0x4, R6 ;  /* 0x0000000403067825 */ /* 0x042fe200078e0006 */
[----:B--2---:R-:W-:-:S13]  /*00b0*/  ISETP.GE.U32.AND P0, PT, R3, UR7, PT ;  /* 0x0000000703007c0c */ /* 0x004fda000bf06070 */
[----:B---3--:R-:W-:Y:S05]  /*00c0*/  @P0 BRA `(.L_x_1) ;  /* 0x0000000000380947 */ /* 0x008fea0003800000 */
[----:B------:R-:W0:Y:S01]  /*00d0*/  LDC R0, c[0x0][0x370] ;  /* 0x0000dc00ff007b82 */ /* 0x000e220000000800 */
[----:B------:R-:W-:Y:S02]  /*00e0*/  MOV R15, R3 ;  /* 0x00000003000f7202 */ /* 0x000fe40000000f00 */
[----:B------:R-:W-:-:S05]  /*00f0*/  MOV R13, RZ ;  /* 0x000000ff000d7202 */ /* 0x000fca0000000f00 */
[----:B------:R-:W1:Y:S08]  /*0100*/  LDC.64 R8, c[0x0][0x388] ;  /* 0x0000e200ff087b82 */ /* 0x000e700000000a00 */
[----:B------:R-:W2:Y:S01]  /*0110*/  LDC.64 R10, c[0x0][0x390] ;  /* 0x0000e400ff0a7b82 */ /* 0x000ea20000000a00 */
[----:B0-----:R-:W-:-:S07]  /*0120*/  IMAD R0, R0, UR6, RZ ;  /* 0x0000000600007c24 */ /* 0x001fce000f8e02ff */
.L_x_2:
[----:B-1----:R-:W-:-:S04]  /*0130*/  IMAD.WIDE.U32 R2, R15, 0x4, R8 ;  /* 0x000000040f027825 */ /* 0x002fc800078e0008 */
[----:B--2---:R-:W-:Y:S02]  /*0140*/  IMAD.WIDE.U32 R4, R15, 0x4, R10 ;  /* 0x000000040f047825 */ /* 0x004fe400078e000a */
[----:B------:R-:W2:Y:S04]  /*0150*/  LDG.E R2, desc[UR4][R2.64] ;  /* 0x0000000402027981 */ /* 0x000ea8000c1e1900 */
[----:B------:R-:W2:Y:S01]  /*0160*/  LDG.E R4, desc[UR4][R4.64] ;  /* 0x0000000404047981 */ /* 0x000ea2000c1e1900 */
[----:B------:R-:W-:-:S04]  /*0170*/  IADD3 R15, PT, PT, R0, R15, RZ ;  /* 0x0000000f000f7210 */ /* 0x000fc80007ffe0ff */
[----:B------:R-:W-:Y:S01]  /*0180*/  ISETP.GE.U32.AND P0, PT, R15, UR7, PT ;  /* 0x000000070f007c0c */ /* 0x000fe2000bf06070 */
[----:B--2---:R-:W-:-:S12]  /*0190*/  FFMA R13, R2, R4, R13 ;  /* 0x00000004020d7223 */ /* 0x004fd8000000000d */
[----:B------:R-:W-:Y:S05]  /*01a0*/  @!P0 BRA `(.L_x_2) ;  /* 0xfffffffc00e08947 */ /* 0x000fea000383ffff */
.L_x_1:
[----:B------:R-:W-:Y:S05]  /*01b0*/  BSYNC.RECONVERGENT B0 ;  /* 0x0000000000007941 */ /* 0x000fea0003800200 */
.L_x_0:
[----:B------:R-:W-:Y:S01]  /*01c0*/  STG.E desc[UR4][R6.64], R13 ;  /* 0x0000000d06007986 */ /* 0x000fe2000c101904 */
[----:B------:R-:W-:Y:S05]  /*01d0*/  EXIT ;  /* 0x000000000000794d */ /* 0x000fea0003800000 */
.L_x_3:
[----:B------:R-:W-:-:S00]  /*01e0*/  BRA `(.L_x_3) ;  /* 0xfffffffc00fc7947 */ /* 0x000fc0000383ffff */
[----:B------:R-:W-:-:S00]  /*01f0*/  NOP ;  /* 0x0000000000007918 */ /* 0x000fc00000000000 */
        /* <DEDUP_REMOVED lines=8> */
.L_x_4:


//--------------------- .nv.shared.reserved.0     --------------------------
	.section	.nv.shared.reserved.0,"aw",@nobits
	.weak		__nv_reservedSMEM_offset_0_alias
	.size		__nv_reservedSMEM_offset_0_alias, 0, 64
	.other		__nv_reservedSMEM_offset_0_alias,@"STO_CUDA_RESERVED_SHARED STV_DEFAULT"
__nv_reservedSMEM_offset_0_alias:
	.zero		0
	.zero		64


//--------------------- .nv.constant0._Z13dotProdKernelPfPKfS1_i --------------------------
	.section	.nv.constant0._Z13dotProdKernelPfPKfS1_i,"a",@progbits
	.sectionflags	@""
	.align	4
.nv.constant0._Z13dotProdKernelPfPKfS1_i:
	.zero		924


//--------------------- SYMBOLS --------------------------

	.type		.nv.reservedSmem.offset0,@object
	.size		.nv.reservedSmem.offset0,0x4
